//
// Generated by NVIDIA NVVM Compiler
//
// Compiler Build ID: CL-36424714
// Cuda compilation tools, release 13.0, V13.0.88
// Based on NVVM 20.0.0
//

.version 9.0
.target sm_100
.address_size 64

	// .globl	vec_add

.visible .entry vec_add(
	.param .u64 .ptr .align 1 vec_add_param_0,
	.param .u64 .ptr .align 1 vec_add_param_1,
	.param .u64 .ptr .align 1 vec_add_param_2,
	.param .u32 vec_add_param_3
)
{
	.reg .pred 	%p<2>;
	.reg .b32 	%r<6>;
	.reg .b32 	%f<4>;
	.reg .b64 	%rd<11>;

	ld.param.u64 	%rd1, [vec_add_param_0];
	ld.param.u64 	%rd2, [vec_add_param_1];
	ld.param.u64 	%rd3, [vec_add_param_2];
	ld.param.u32 	%r2, [vec_add_param_3];
	mov.u32 	%r3, %ctaid.x;
	mov.u32 	%r4, %ntid.x;
	mov.u32 	%r5, %tid.x;
	mad.lo.s32 	%r1, %r3, %r4, %r5;
	setp.ge.s32 	%p1, %r1, %r2;
	@%p1 bra 	$L__BB0_2;
	cvta.to.global.u64 	%rd4, %rd1;
	cvta.to.global.u64 	%rd5, %rd2;
	cvta.to.global.u64 	%rd6, %rd3;
	mul.wide.s32 	%rd7, %r1, 4;
	add.s64 	%rd8, %rd4, %rd7;
	ld.global.f32 	%f1, [%rd8];
	add.s64 	%rd9, %rd5, %rd7;
	ld.global.f32 	%f2, [%rd9];
	add.f32 	%f3, %f1, %f2;
	add.s64 	%rd10, %rd6, %rd7;
	st.global.f32 	[%rd10], %f3;
$L__BB0_2:
	ret;

}
	// .globl	vec_add_double
.visible .entry vec_add_double(
	.param .u64 .ptr .align 1 vec_add_double_param_0,
	.param .u64 .ptr .align 1 vec_add_double_param_1,
	.param .u64 .ptr .align 1 vec_add_double_param_2,
	.param .u32 vec_add_double_param_3
)
{
	.reg .pred 	%p<2>;
	.reg .b32 	%r<6>;
	.reg .b64 	%rd<11>;
	.reg .b64 	%fd<4>;

	ld.param.u64 	%rd1, [vec_add_double_param_0];
	ld.param.u64 	%rd2, [vec_add_double_param_1];
	ld.param.u64 	%rd3, [vec_add_double_param_2];
	ld.param.u32 	%r2, [vec_add_double_param_3];
	mov.u32 	%r3, %ctaid.x;
	mov.u32 	%r4, %ntid.x;
	mov.u32 	%r5, %tid.x;
	mad.lo.s32 	%r1, %r3, %r4, %r5;
	setp.ge.s32 	%p1, %r1, %r2;
	@%p1 bra 	$L__BB1_2;
	cvta.to.global.u64 	%rd4, %rd1;
	cvta.to.global.u64 	%rd5, %rd2;
	cvta.to.global.u64 	%rd6, %rd3;
	mul.wide.s32 	%rd7, %r1, 8;
	add.s64 	%rd8, %rd4, %rd7;
	ld.global.f64 	%fd1, [%rd8];
	add.s64 	%rd9, %rd5, %rd7;
	ld.global.f64 	%fd2, [%rd9];
	add.f64 	%fd3, %fd1, %fd2;
	add.s64 	%rd10, %rd6, %rd7;
	st.global.f64 	[%rd10], %fd3;
$L__BB1_2:
	ret;

}


// ===== COMPILED SASS (sm_100) =====

	.target	sm_100

	.elftype	@"ET_EXEC"


//--------------------- .note.nv.tkinfo           --------------------------
	.section	.note.nv.tkinfo,"",@"SHT_NOTE"
	.sectionflags	@"SHF_NOTE_NV_TKINFO"
	.tkinfo
        /*0018*/ 	.word	0x00000002
        /*0030*/ 	.string	""
        /*0030*/ 	.string	"ptxas"
        /*0030*/ 	.string	"Cuda compilation tools, release 13.0, V13.0.88"
        /*0030*/ 	.string	"Build cuda_13.0.r13.0/compiler.36424714_0"
        /*0030*/ 	.string	"-arch sm_100 -m 64 "



//--------------------- .note.nv.cuinfo           --------------------------
	.section	.note.nv.cuinfo,"",@"SHT_NOTE"
	.sectionflags	@"SHF_NOTE_NV_CUINFO"
        /*0018*/ 	.short	0x0002
        /*001a*/ 	.short	0x0064
        /*001c*/ 	.short	0x0082
	.zero		2


//--------------------- .nv.info                  --------------------------
	.section	.nv.info,"",@"SHT_CUDA_INFO"
	.align	4


	//----- nvinfo : EIATTR_REGCOUNT
	.align		4
        /*0000*/ 	.byte	0x04, 0x2f
        /*0002*/ 	.short	(.L_1 - .L_0)
	.align		4
.L_0:
        /*0004*/ 	.word	index@(vec_add)
        /*0008*/ 	.word	0x0000000c


	//----- nvinfo : EIATTR_FRAME_SIZE
	.align		4
.L_1:
        /*000c*/ 	.byte	0x04, 0x11
        /*000e*/ 	.short	(.L_3 - .L_2)
	.align		4
.L_2:
        /*0010*/ 	.word	index@(vec_add)
        /*0014*/ 	.word	0x00000000


	//----- nvinfo : EIATTR_REGCOUNT
	.align		4
.L_3:
        /*0018*/ 	.byte	0x04, 0x2f
        /*001a*/ 	.short	(.L_5 - .L_4)
	.align		4
.L_4:
        /*001c*/ 	.word	index@(vec_add_double)
        /*0020*/ 	.word	0x0000000e


	//----- nvinfo : EIATTR_FRAME_SIZE
	.align		4
.L_5:
        /*0024*/ 	.byte	0x04, 0x11
        /*0026*/ 	.short	(.L_7 - .L_6)
	.align		4
.L_6:
        /*0028*/ 	.word	index@(vec_add_double)
        /*002c*/ 	.word	0x00000000


	//----- nvinfo : EIATTR_MIN_STACK_SIZE
	.align		4
.L_7:
        /*0030*/ 	.byte	0x04, 0x12
        /*0032*/ 	.short	(.L_9 - .L_8)
	.align		4
.L_8:
        /*0034*/ 	.word	index@(vec_add_double)
        /*0038*/ 	.word	0x00000000


	//----- nvinfo : EIATTR_MIN_STACK_SIZE
	.align		4
.L_9:
        /*003c*/ 	.byte	0x04, 0x12
        /*003e*/ 	.short	(.L_11 - .L_10)
	.align		4
.L_10:
        /*0040*/ 	.word	index@(vec_add)
        /*0044*/ 	.word	0x00000000
.L_11:


//--------------------- .nv.compat                --------------------------
	.section	.nv.compat,"",@"SHT_CUDA_COMPAT_INFO"
	.align	4
        /*0000*/ 	.byte	0x02, 0x09, 0x00, 0x00, 0x02, 0x02, 0x01, 0x00, 0x02, 0x05, 0x05, 0x00, 0x03, 0x07, 0x01, 0x01
        /*0010*/ 	.byte	0x02, 0x03, 0x00, 0x00, 0x02, 0x06, 0x01, 0x00, 0x04, 0x0b, 0x08, 0x00, 0x01, 0x00, 0x00, 0x00
        /*0020*/ 	.byte	0x00, 0x00, 0x00, 0x00


//--------------------- .nv.info.vec_add_double   --------------------------
	.section	.nv.info.vec_add_double,"",@"SHT_CUDA_INFO"
	.sectionflags	@""
	.align	4


	//----- nvinfo : EIATTR_CUDA_API_VERSION
	.align		4
        /*0000*/ 	.byte	0x04, 0x37
        /*0002*/ 	.short	(.L_13 - .L_12)
.L_12:
        /*0004*/ 	.word	0x00000082


	//----- nvinfo : EIATTR_KPARAM_INFO
	.align		4
.L_13:
        /*0008*/ 	.byte	0x04, 0x17
        /*000a*/ 	.short	(.L_15 - .L_14)
.L_14:
        /*000c*/ 	.word	0x00000000
        /*0010*/ 	.short	0x0003
        /*0012*/ 	.short	0x0018
        /*0014*/ 	.byte	0x00, 0xf0, 0x11, 0x00


	//----- nvinfo : EIATTR_KPARAM_INFO
	.align		4
.L_15:
        /*0018*/ 	.byte	0x04, 0x17
        /*001a*/ 	.short	(.L_17 - .L_16)
.L_16:
        /*001c*/ 	.word	0x00000000
        /*0020*/ 	.short	0x0002
        /*0022*/ 	.short	0x0010
        /*0024*/ 	.byte	0x00, 0xf5, 0x21, 0x00


	//----- nvinfo : EIATTR_KPARAM_INFO
	.align		4
.L_17:
        /*0028*/ 	.byte	0x04, 0x17
        /*002a*/ 	.short	(.L_19 - .L_18)
.L_18:
        /*002c*/ 	.word	0x00000000
        /*0030*/ 	.short	0x0001
        /*0032*/ 	.short	0x0008
        /*0034*/ 	.byte	0x00, 0xf5, 0x21, 0x00


	//----- nvinfo : EIATTR_KPARAM_INFO
	.align		4
.L_19:
        /*0038*/ 	.byte	0x04, 0x17
        /*003a*/ 	.short	(.L_21 - .L_20)
.L_20:
        /*003c*/ 	.word	0x00000000
        /*0040*/ 	.short	0x0000
        /*0042*/ 	.short	0x0000
        /*0044*/ 	.byte	0x00, 0xf5, 0x21, 0x00


	//----- nvinfo : EIATTR_SPARSE_MMA_MASK
	.align		4
.L_21:
        /*0048*/ 	.byte	0x03, 0x50
        /*004a*/ 	.short	0x0000


	//----- nvinfo : EIATTR_MAXREG_COUNT
	.align		4
        /*004c*/ 	.byte	0x03, 0x1b
        /*004e*/ 	.short	0x00ff


	//----- nvinfo : EIATTR_MERCURY_ISA_VERSION
	.align		4
        /*0050*/ 	.byte	0x03, 0x5f
        /*0052*/ 	.short	0x0101


	//----- nvinfo : EIATTR_VRC_CTA_INIT_COUNT
	.align		4
        /*0054*/ 	.byte	0x02, 0x4a
	.zero		1
	.zero		1


	//----- nvinfo : EIATTR_EXIT_INSTR_OFFSETS
	.align		4
        /*0058*/ 	.byte	0x04, 0x1c
        /*005a*/ 	.short	(.L_23 - .L_22)


	//   ....[0]....
.L_22:
        /*005c*/ 	.word	0x00000070


	//   ....[1]....
        /*0060*/ 	.word	0x00000130


	//----- nvinfo : EIATTR_CBANK_PARAM_SIZE
	.align		4
.L_23:
        /*0064*/ 	.byte	0x03, 0x19
        /*0066*/ 	.short	0x001c


	//----- nvinfo : EIATTR_PARAM_CBANK
	.align		4
        /*0068*/ 	.byte	0x04, 0x0a
        /*006a*/ 	.short	(.L_25 - .L_24)
	.align		4
.L_24:
        /*006c*/ 	.word	index@(.nv.constant0.vec_add_double)
        /*0070*/ 	.short	0x0380
        /*0072*/ 	.short	0x001c


	//----- nvinfo : EIATTR_SW_WAR
	.align		4
.L_25:
        /*0074*/ 	.byte	0x04, 0x36
        /*0076*/ 	.short	(.L_27 - .L_26)
.L_26:
        /*0078*/ 	.word	0x00000008
.L_27:


//--------------------- .nv.info.vec_add          --------------------------
	.section	.nv.info.vec_add,"",@"SHT_CUDA_INFO"
	.sectionflags	@""
	.align	4


	//----- nvinfo : EIATTR_CUDA_API_VERSION
	.align		4
        /*0000*/ 	.byte	0x04, 0x37
        /*0002*/ 	.short	(.L_29 - .L_28)
.L_28:
        /*0004*/ 	.word	0x00000082


	//----- nvinfo : EIATTR_KPARAM_INFO
	.align		4
.L_29:
        /*0008*/ 	.byte	0x04, 0x17
        /*000a*/ 	.short	(.L_31 - .L_30)
.L_30:
        /*000c*/ 	.word	0x00000000
        /*0010*/ 	.short	0x0003
        /*0012*/ 	.short	0x0018
        /*0014*/ 	.byte	0x00, 0xf0, 0x11, 0x00


	//----- nvinfo : EIATTR_KPARAM_INFO
	.align		4
.L_31:
        /*0018*/ 	.byte	0x04, 0x17
        /*001a*/ 	.short	(.L_33 - .L_32)
.L_32:
        /*001c*/ 	.word	0x00000000
        /*0020*/ 	.short	0x0002
        /*0022*/ 	.short	0x0010
        /*0024*/ 	.byte	0x00, 0xf5, 0x21, 0x00


	//----- nvinfo : EIATTR_KPARAM_INFO
	.align		4
.L_33:
        /*0028*/ 	.byte	0x04, 0x17
        /*002a*/ 	.short	(.L_35 - .L_34)
.L_34:
        /*002c*/ 	.word	0x00000000
        /*0030*/ 	.short	0x0001
        /*0032*/ 	.short	0x0008
        /*0034*/ 	.byte	0x00, 0xf5, 0x21, 0x00


	//----- nvinfo : EIATTR_KPARAM_INFO
	.align		4
.L_35:
        /*0038*/ 	.byte	0x04, 0x17
        /*003a*/ 	.short	(.L_37 - .L_36)
.L_36:
        /*003c*/ 	.word	0x00000000
        /*0040*/ 	.short	0x0000
        /*0042*/ 	.short	0x0000
        /*0044*/ 	.byte	0x00, 0xf5, 0x21, 0x00


	//----- nvinfo : EIATTR_SPARSE_MMA_MASK
	.align		4
.L_37:
        /*0048*/ 	.byte	0x03, 0x50
        /*004a*/ 	.short	0x0000


	//----- nvinfo : EIATTR_MAXREG_COUNT
	.align		4
        /*004c*/ 	.byte	0x03, 0x1b
        /*004e*/ 	.short	0x00ff


	//----- nvinfo : EIATTR_MERCURY_ISA_VERSION
	.align		4
        /*0050*/ 	.byte	0x03, 0x5f
        /*0052*/ 	.short	0x0101


	//----- nvinfo : EIATTR_VRC_CTA_INIT_COUNT
	.align		4
        /*0054*/ 	.byte	0x02, 0x4a
	.zero		1
	.zero		1


	//----- nvinfo : EIATTR_EXIT_INSTR_OFFSETS
	.align		4
        /*0058*/ 	.byte	0x04, 0x1c
        /*005a*/ 	.short	(.L_39 - .L_38)


	//   ....[0]....
.L_38:
        /*005c*/ 	.word	0x00000070


	//   ....[1]....
        /*0060*/ 	.word	0x00000130


	//----- nvinfo : EIATTR_CBANK_PARAM_SIZE
	.align		4
.L_39:
        /*0064*/ 	.byte	0x03, 0x19
        /*0066*/ 	.short	0x001c


	//----- nvinfo : EIATTR_PARAM_CBANK
	.align		4
        /*0068*/ 	.byte	0x04, 0x0a
        /*006a*/ 	.short	(.L_41 - .L_40)
	.align		4
.L_40:
        /*006c*/ 	.word	index@(.nv.constant0.vec_add)
        /*0070*/ 	.short	0x0380
        /*0072*/ 	.short	0x001c


	//----- nvinfo : EIATTR_SW_WAR
	.align		4
.L_41:
        /*0074*/ 	.byte	0x04, 0x36
        /*0076*/ 	.short	(.L_43 - .L_42)
.L_42:
        /*0078*/ 	.word	0x00000008
.L_43:


//--------------------- .nv.callgraph             --------------------------
	.section	.nv.callgraph,"",@"SHT_CUDA_CALLGRAPH"
	.align	4
	.sectionentsize	8
	.align		4
        /*0000*/ 	.word	0x00000000
	.align		4
        /*0004*/ 	.word	0xffffffff
	.align		4
        /*0008*/ 	.word	0x00000000
	.align		4
        /*000c*/ 	.word	0xfffffffe
	.align		4
        /*0010*/ 	.word	0x00000000
	.align		4
        /*0014*/ 	.word	0xfffffffd
	.align		4
        /*0018*/ 	.word	0x00000000
	.align		4
        /*001c*/ 	.word	0xfffffffc


//--------------------- .text.vec_add_double      --------------------------
	.section	.text.vec_add_double,"ax",@progbits
	.align	128
        .global         vec_add_double
        .type           vec_add_double,@function
        .size           vec_add_double,(.L_x_2 - vec_add_double)
        .other          vec_add_double,@"STO_CUDA_ENTRY STV_DEFAULT"
vec_add_double:
.text.vec_add_double:
[----:B------:R-:W-:Y:S01]  /*0000*/  LDC R1, c[0x0][0x37c] ;  /* 0x0000df00ff017b82 */ /* 0x000fe20000000800 */
[----:B------:R-:W0:Y:S07]  /*0010*/  S2R R0, SR_TID.X ;  /* 0x0000000000007919 */ /* 0x000e2e0000002100 */
[----:B------:R-:W0:Y:S01]  /*0020*/  S2UR UR4, SR_CTAID.X ;  /* 0x00000000000479c3 */ /* 0x000e220000002500 */
[----:B------:R-:W1:Y:S07]  /*0030*/  LDCU UR5, c[0x0][0x398] ;  /* 0x00007300ff0577ac */ /* 0x000e6e0008000800 */
[----:B------:R-:W0:Y:S02]  /*0040*/  LDC R11, c[0x0][0x360] ;  /* 0x0000d800ff0b7b82 */ /* 0x000e240000000800 */
[----:B0-----:R-:W-:-:S05]  /*0050*/  IMAD R11, R11, UR4, R0 ;  /* 0x000000040b0b7c24 */ /* 0x001fca000f8e0200 */
[----:B-1----:R-:W-:-:S13]  /*0060*/  ISETP.GE.AND P0, PT, R11, UR5, PT ;  /* 0x000000050b007c0c */ /* 0x002fda000bf06270 */
[----:B------:R-:W-:Y:S05]  /*0070*/  @P0 EXIT ;  /* 0x000000000000094d */ /* 0x000fea0003800000 */
[----:B------:R-:W0:Y:S01]  /*0080*/  LDC.64 R2, c[0x0][0x380] ;  /* 0x0000e000ff027b82 */ /* 0x000e220000000a00 */
[----:B------:R-:W1:Y:S07]  /*0090*/  LDCU.64 UR4, c[0x0][0x358] ;  /* 0x00006b00ff0477ac */ /* 0x000e6e0008000a00 */
[----:B------:R-:W2:Y:S08]  /*00a0*/  LDC.64 R4, c[0x0][0x388] ;  /* 0x0000e200ff047b82 */ /* 0x000eb00000000a00 */
[----:B------:R-:W3:Y:S01]  /*00b0*/  LDC.64 R8, c[0x0][0x390] ;  /* 0x0000e400ff087b82 */ /* 0x000ee20000000a00 */
[----:B0-----:R-:W-:-:S06]  /*00c0*/  IMAD.WIDE R2, R11, 0x8, R2 ;  /* 0x000000080b027825 */ /* 0x001fcc00078e0202 */
[----:B-1----:R-:W4:Y:S01]  /*00d0*/  LDG.E.64 R2, desc[UR4][R2.64] ;  /* 0x0000000402027981 */ /* 0x002f22000c1e1b00 */
[----:B--2---:R-:W-:-:S06]  /*00e0*/  IMAD.WIDE R4, R11, 0x8, R4 ;  /* 0x000000080b047825 */ /* 0x004fcc00078e0204 */
[----:B------:R-:W4:Y:S01]  /*00f0*/  LDG.E.64 R4, desc[UR4][R4.64] ;  /* 0x0000000404047981 */ /* 0x000f22000c1e1b00 */
[----:B---3--:R-:W-:Y:S01]  /*0100*/  IMAD.WIDE R8, R11, 0x8, R8 ;  /* 0x000000080b087825 */ /* 0x008fe200078e0208 */
[----:B----4-:R-:W-:-:S07]  /*0110*/  DADD R6, R2, R4 ;  /* 0x0000000002067229 */ /* 0x010fce0000000004 */
[----:B------:R-:W-:Y:S01]  /*0120*/  STG.E.64 desc[UR4][R8.64], R6 ;  /* 0x0000000608007986 */ /* 0x000fe2000c101b04 */
[----:B------:R-:W-:Y:S05]  /*0130*/  EXIT ;  /* 0x000000000000794d */ /* 0x000fea0003800000 */
.L_x_0:
[----:B------:R-:W-:-:S00]  /*0140*/  BRA `(.L_x_0) ;  /* 0xfffffffc00fc7947 */ /* 0x000fc0000383ffff */
[----:B------:R-:W-:-:S00]  /*0150*/  NOP ;  /* 0x0000000000007918 */ /* 0x000fc00000000000 */
        /* <DEDUP_REMOVED lines=10> */
.L_x_2:


//--------------------- .text.vec_add             --------------------------
	.section	.text.vec_add,"ax",@progbits
	.align	128
        .global         vec_add
        .type           vec_add,@function
        .size           vec_add,(.L_x_3 - vec_add)
        .other          vec_add,@"STO_CUDA_ENTRY STV_DEFAULT"
vec_add:
.text.vec_add:
        /* <DEDUP_REMOVED lines=13> */
[----:B-1----:R-:W4:Y:S01]  /*00d0*/  LDG.E R2, desc[UR4][R2.64] ;  /* 0x0000000402027981 */ /* 0x002f22000c1e1900 */
[----:B--2---:R-:W-:-:S06]  /*00e0*/  IMAD.WIDE R4, R9, 0x4, R4 ;  /* 0x0000000409047825 */ /* 0x004fcc00078e0204 */
[----:B------:R-:W4:Y:S01]  /*00f0*/  LDG.E R5, desc[UR4][R4.64] ;  /* 0x0000000404057981 */ /* 0x000f22000c1e1900 */
[----:B---3--:R-:W-:-:S04]  /*0100*/  IMAD.WIDE R6, R9, 0x4, R6 ;  /* 0x0000000409067825 */ /* 0x008fc800078e0206 */
[----:B----4-:R-:W-:-:S05]  /*0110*/  FADD R9, R2, R5 ;  /* 0x0000000502097221 */ /* 0x010fca0000000000 */
[----:B------:R-:W-:Y:S01]  /*0120*/  STG.E desc[UR4][R6.64], R9 ;  /* 0x0000000906007986 */ /* 0x000fe2000c101904 */
[----:B------:R-:W-:Y:S05]  /*0130*/  EXIT ;  /* 0x000000000000794d */ /* 0x000fea0003800000 */
.L_x_1:
        /* <DEDUP_REMOVED lines=12> */
.L_x_3:


//--------------------- .nv.shared.reserved.0     --------------------------
	.section	.nv.shared.reserved.0,"aw",@nobits
	.weak		__nv_reservedSMEM_offset_0_alias
	.size		__nv_reservedSMEM_offset_0_alias, 0, 64
	.other		__nv_reservedSMEM_offset_0_alias,@"STO_CUDA_RESERVED_SHARED STV_DEFAULT"
__nv_reservedSMEM_offset_0_alias:
	.zero		0
	.zero		64


//--------------------- .nv.constant0.vec_add_double --------------------------
	.section	.nv.constant0.vec_add_double,"a",@progbits
	.sectionflags	@""
	.align	4
.nv.constant0.vec_add_double:
	.zero		924


//--------------------- .nv.constant0.vec_add     --------------------------
	.section	.nv.constant0.vec_add,"a",@progbits
	.sectionflags	@""
	.align	4
.nv.constant0.vec_add:
	.zero		924


//--------------------- SYMBOLS --------------------------

	.type		.nv.reservedSmem.offset0,@object
	.size		.nv.reservedSmem.offset0,0x4
